//
// Generated by NVIDIA NVVM Compiler
//
// Compiler Build ID: CL-36424714
// Cuda compilation tools, release 13.0, V13.0.88
// Based on NVVM 20.0.0
//

.version 9.0
.target sm_100
.address_size 64

	// .globl	_Z16hello_world_cudav
.extern .func  (.param .b32 func_retval0) vprintf
(
	.param .b64 vprintf_param_0,
	.param .b64 vprintf_param_1
)
;
.global .align 1 .b8 $str[17] = {37, 54, 100, 37, 49, 54, 100, 37, 49, 54, 100, 37, 49, 54, 100, 10};

.visible .entry _Z16hello_world_cudav()
{
	.local .align 16 .b8 	__local_depot0[16];
	.reg .b64 	%SP;
	.reg .b64 	%SPL;
	.reg .b32 	%r<7>;
	.reg .b64 	%rd<5>;

	mov.u64 	%SPL, __local_depot0;
	cvta.local.u64 	%SP, %SPL;
	add.u64 	%rd1, %SP, 0;
	add.u64 	%rd2, %SPL, 0;
	mov.u32 	%r1, %ctaid.x;
	mov.u32 	%r2, %tid.x;
	mov.u32 	%r3, %tid.y;
	mov.u32 	%r4, %tid.z;
	st.local.v4.u32 	[%rd2], {%r1, %r2, %r3, %r4};
	mov.u64 	%rd3, $str;
	cvta.global.u64 	%rd4, %rd3;
	{ // callseq 0, 0
	.param .b64 param0;
	st.param.b64 	[param0], %rd4;
	.param .b64 param1;
	st.param.b64 	[param1], %rd1;
	.param .b32 retval0;
	call.uni (retval0), 
	vprintf, 
	(
	param0, 
	param1
	);
	ld.param.b32 	%r5, [retval0];
	} // callseq 0
	ret;

}


// ===== COMPILED SASS (sm_100) =====

	.target	sm_100

	.elftype	@"ET_EXEC"


//--------------------- .note.nv.tkinfo           --------------------------
	.section	.note.nv.tkinfo,"",@"SHT_NOTE"
	.sectionflags	@"SHF_NOTE_NV_TKINFO"
	.tkinfo
        /*0018*/ 	.word	0x00000002
        /*0030*/ 	.string	""
        /*0030*/ 	.string	"ptxas"
        /*0030*/ 	.string	"Cuda compilation tools, release 13.0, V13.0.88"
        /*0030*/ 	.string	"Build cuda_13.0.r13.0/compiler.36424714_0"
        /*0030*/ 	.string	"-arch sm_100 -m 64 "



//--------------------- .note.nv.cuinfo           --------------------------
	.section	.note.nv.cuinfo,"",@"SHT_NOTE"
	.sectionflags	@"SHF_NOTE_NV_CUINFO"
        /*0018*/ 	.short	0x0002
        /*001a*/ 	.short	0x0064
        /*001c*/ 	.short	0x0082
	.zero		2


//--------------------- .nv.info                  --------------------------
	.section	.nv.info,"",@"SHT_CUDA_INFO"
	.align	4


	//----- nvinfo : EIATTR_REGCOUNT
	.align		4
        /*0000*/ 	.byte	0x04, 0x2f
        /*0002*/ 	.short	(.L_2 - .L_1)
	.align		4
.L_1:
        /*0004*/ 	.word	index@(_Z16hello_world_cudav)
        /*0008*/ 	.word	0x00000018


	//----- nvinfo : EIATTR_FRAME_SIZE
	.align		4
.L_2:
        /*000c*/ 	.byte	0x04, 0x11
        /*000e*/ 	.short	(.L_4 - .L_3)
	.align		4
.L_3:
        /*0010*/ 	.word	index@(_Z16hello_world_cudav)
        /*0014*/ 	.word	0x00000010


	//----- nvinfo : EIATTR_MIN_STACK_SIZE
	.align		4
.L_4:
        /*0018*/ 	.byte	0x04, 0x12
        /*001a*/ 	.short	(.L_6 - .L_5)
	.align		4
.L_5:
        /*001c*/ 	.word	index@(_Z16hello_world_cudav)
        /*0020*/ 	.word	0x00000010
.L_6:


//--------------------- .nv.compat                --------------------------
	.section	.nv.compat,"",@"SHT_CUDA_COMPAT_INFO"
	.align	4
        /*0000*/ 	.byte	0x02, 0x09, 0x00, 0x00, 0x02, 0x02, 0x01, 0x00, 0x02, 0x05, 0x05, 0x00, 0x03, 0x07, 0x01, 0x01
        /*0010*/ 	.byte	0x02, 0x03, 0x00, 0x00, 0x02, 0x06, 0x01, 0x00, 0x04, 0x0b, 0x08, 0x00, 0x09, 0x00, 0x00, 0x00
        /*0020*/ 	.byte	0x00, 0x00, 0x00, 0x00


//--------------------- .nv.info._Z16hello_world_cudav --------------------------
	.section	.nv.info._Z16hello_world_cudav,"",@"SHT_CUDA_INFO"
	.sectionflags	@""
	.align	4


	//----- nvinfo : EIATTR_CUDA_API_VERSION
	.align		4
        /*0000*/ 	.byte	0x04, 0x37
        /*0002*/ 	.short	(.L_8 - .L_7)
.L_7:
        /*0004*/ 	.word	0x00000082


	//----- nvinfo : EIATTR_SPARSE_MMA_MASK
	.align		4
.L_8:
        /*0008*/ 	.byte	0x03, 0x50
        /*000a*/ 	.short	0x0000


	//----- nvinfo : EIATTR_MAXREG_COUNT
	.align		4
        /*000c*/ 	.byte	0x03, 0x1b
        /*000e*/ 	.short	0x00ff


	//----- nvinfo : EIATTR_EXTERNS
	.align		4
        /*0010*/ 	.byte	0x04, 0x0f
        /*0012*/ 	.short	(.L_10 - .L_9)


	//   ....[0]....
	.align		4
.L_9:
        /*0014*/ 	.word	index@(vprintf)


	//----- nvinfo : EIATTR_MERCURY_ISA_VERSION
	.align		4
.L_10:
        /*0018*/ 	.byte	0x03, 0x5f
        /*001a*/ 	.short	0x0101


	//----- nvinfo : EIATTR_VRC_CTA_INIT_COUNT
	.align		4
        /*001c*/ 	.byte	0x02, 0x4a
	.zero		1
	.zero		1


	//----- nvinfo : EIATTR_SYSCALL_OFFSETS
	.align		4
        /*0020*/ 	.byte	0x04, 0x46
        /*0022*/ 	.short	(.L_12 - .L_11)


	//   ....[0]....
.L_11:
        /*0024*/ 	.word	0x00000110


	//----- nvinfo : EIATTR_EXIT_INSTR_OFFSETS
	.align		4
.L_12:
        /*0028*/ 	.byte	0x04, 0x1c
        /*002a*/ 	.short	(.L_14 - .L_13)


	//   ....[0]....
.L_13:
        /*002c*/ 	.word	0x00000120


	//----- nvinfo : EIATTR_SW_WAR
	.align		4
.L_14:
        /*0030*/ 	.byte	0x04, 0x36
        /*0032*/ 	.short	(.L_16 - .L_15)
.L_15:
        /*0034*/ 	.word	0x00000008
.L_16:


//--------------------- .nv.callgraph             --------------------------
	.section	.nv.callgraph,"",@"SHT_CUDA_CALLGRAPH"
	.align	4
	.sectionentsize	8
	.align		4
        /*0000*/ 	.word	0x00000000
	.align		4
        /*0004*/ 	.word	0xffffffff
	.align		4
        /*0008*/ 	.word	index@(_Z16hello_world_cudav)
	.align		4
        /*000c*/ 	.word	index@(vprintf)
	.align		4
        /*0010*/ 	.word	0x00000000
	.align		4
        /*0014*/ 	.word	0xfffffffe
	.align		4
        /*0018*/ 	.word	0x00000000
	.align		4
        /*001c*/ 	.word	0xfffffffd
	.align		4
        /*0020*/ 	.word	0x00000000
	.align		4
        /*0024*/ 	.word	0xfffffffc


//--------------------- .nv.constant4             --------------------------
	.section	.nv.constant4,"a",@progbits
	.align	8
	.align		8
.nv.constant4:
        /*0000*/ 	.dword	vprintf
	.align		8
        /*0008*/ 	.dword	$str


//--------------------- .text._Z16hello_world_cudav --------------------------
	.section	.text._Z16hello_world_cudav,"ax",@progbits
	.align	128
        .global         _Z16hello_world_cudav
        .type           _Z16hello_world_cudav,@function
        .size           _Z16hello_world_cudav,(.L_x_2 - _Z16hello_world_cudav)
        .other          _Z16hello_world_cudav,@"STO_CUDA_ENTRY STV_DEFAULT"
_Z16hello_world_cudav:
.text._Z16hello_world_cudav:
[----:B------:R-:W0:Y:S01]  /*0000*/  LDC R1, c[0x0][0x37c] ;  /* 0x0000df00ff017b82 */ /* 0x000e220000000800 */
[----:B------:R-:W1:Y:S01]  /*0010*/  S2R R8, SR_CTAID.X ;  /* 0x0000000000087919 */ /* 0x000e620000002500 */
[----:B0-----:R-:W-:Y:S01]  /*0020*/  VIADD R1, R1, 0xfffffff0 ;  /* 0xfffffff001017836 */ /* 0x001fe20000000000 */
[----:B------:R-:W-:Y:S01]  /*0030*/  MOV R0, 0x0 ;  /* 0x0000000000007802 */ /* 0x000fe20000000f00 */
[----:B------:R-:W0:Y:S01]  /*0040*/  LDCU UR4, c[0x0][0x2f8] ;  /* 0x00005f00ff0477ac */ /* 0x000e220008000800 */
[----:B------:R-:W1:Y:S03]  /*0050*/  S2R R9, SR_TID.X ;  /* 0x0000000000097919 */ /* 0x000e660000002100 */
[----:B------:R2:W3:Y:S01]  /*0060*/  LDC.64 R2, c[0x4][R0] ;  /* 0x0100000000027b82 */ /* 0x0004e20000000a00 */
[----:B------:R-:W4:Y:S01]  /*0070*/  LDCU.64 UR6, c[0x4][0x8] ;  /* 0x01000100ff0677ac */ /* 0x000f220008000a00 */
[----:B------:R-:W1:Y:S01]  /*0080*/  S2R R10, SR_TID.Y ;  /* 0x00000000000a7919 */ /* 0x000e620000002200 */
[----:B------:R-:W5:Y:S01]  /*0090*/  LDCU UR5, c[0x0][0x2fc] ;  /* 0x00005f80ff0577ac */ /* 0x000f620008000800 */
[----:B------:R-:W1:Y:S01]  /*00a0*/  S2R R11, SR_TID.Z ;  /* 0x00000000000b7919 */ /* 0x000e620000002300 */
[----:B0-----:R-:W-:Y:S01]  /*00b0*/  IADD3 R6, P0, PT, R1, UR4, RZ ;  /* 0x0000000401067c10 */ /* 0x001fe2000ff1e0ff */
[----:B----4-:R-:W-:Y:S01]  /*00c0*/  IMAD.U32 R4, RZ, RZ, UR6 ;  /* 0x00000006ff047e24 */ /* 0x010fe2000f8e00ff */
[----:B------:R-:W-:-:S03]  /*00d0*/  MOV R5, UR7 ;  /* 0x0000000700057c02 */ /* 0x000fc60008000f00 */
[----:B-----5:R-:W-:Y:S01]  /*00e0*/  IMAD.X R7, RZ, RZ, UR5, P0 ;  /* 0x00000005ff077e24 */ /* 0x020fe200080e06ff */
[----:B-1----:R2:W-:Y:S07]  /*00f0*/  STL.128 [R1], R8 ;  /* 0x0000000801007387 */ /* 0x0025ee0000100c00 */
[----:B------:R-:W-:-:S07]  /*0100*/  LEPC R20, `(.L_x_0) ;  /* 0x000000001014794e */ /* 0x000fce0000000000 */
[----:B--23--:R-:W-:Y:S05]  /*0110*/  CALL.ABS.NOINC R2 ;  /* 0x0000000002007343 */ /* 0x00cfea0003c00000 */
.L_x_0:
[----:B------:R-:W-:Y:S05]  /*0120*/  EXIT ;  /* 0x000000000000794d */ /* 0x000fea0003800000 */
.L_x_1:
[----:B------:R-:W-:-:S00]  /*0130*/  BRA `(.L_x_1) ;  /* 0xfffffffc00fc7947 */ /* 0x000fc0000383ffff */
[----:B------:R-:W-:-:S00]  /*0140*/  NOP ;  /* 0x0000000000007918 */ /* 0x000fc00000000000 */
        /* <DEDUP_REMOVED lines=11> */
.L_x_2:


//--------------------- .nv.global.init           --------------------------
	.section	.nv.global.init,"aw",@progbits
.nv.global.init:
	.type		$str,@object
	.size		$str,(.L_0 - $str)
$str:
        /*0000*/ 	.byte	0x25, 0x36, 0x64, 0x25, 0x31, 0x36, 0x64, 0x25, 0x31, 0x36, 0x64, 0x25, 0x31, 0x36, 0x64, 0x0a
        /*0010*/ 	.byte	0x00
.L_0:


//--------------------- .nv.shared.reserved.0     --------------------------
	.section	.nv.shared.reserved.0,"aw",@nobits
	.weak		__nv_reservedSMEM_offset_0_alias
	.size		__nv_reservedSMEM_offset_0_alias, 0, 64
	.other		__nv_reservedSMEM_offset_0_alias,@"STO_CUDA_RESERVED_SHARED STV_DEFAULT"
__nv_reservedSMEM_offset_0_alias:
	.zero		0
	.zero		64


//--------------------- .nv.constant0._Z16hello_world_cudav --------------------------
	.section	.nv.constant0._Z16hello_world_cudav,"a",@progbits
	.sectionflags	@""
	.align	4
.nv.constant0._Z16hello_world_cudav:
	.zero		896


//--------------------- SYMBOLS --------------------------

	.type		.nv.reservedSmem.offset0,@object
	.size		.nv.reservedSmem.offset0,0x4
	.type		vprintf,@function
